//
// Generated by NVIDIA NVVM Compiler
//
// Compiler Build ID: CL-36424714
// Cuda compilation tools, release 13.0, V13.0.88
// Based on NVVM 20.0.0
//

.version 9.0
.target sm_100
.address_size 64

	// .globl	_Z16convertir_grisesPfS_ii

.visible .entry _Z16convertir_grisesPfS_ii(
	.param .u64 .ptr .align 1 _Z16convertir_grisesPfS_ii_param_0,
	.param .u64 .ptr .align 1 _Z16convertir_grisesPfS_ii_param_1,
	.param .u32 _Z16convertir_grisesPfS_ii_param_2,
	.param .u32 _Z16convertir_grisesPfS_ii_param_3
)
{
	.reg .pred 	%p<4>;
	.reg .b32 	%r<15>;
	.reg .b32 	%f<7>;
	.reg .b64 	%rd<9>;

	ld.param.u64 	%rd1, [_Z16convertir_grisesPfS_ii_param_0];
	ld.param.u64 	%rd2, [_Z16convertir_grisesPfS_ii_param_1];
	ld.param.u32 	%r3, [_Z16convertir_grisesPfS_ii_param_2];
	ld.param.u32 	%r4, [_Z16convertir_grisesPfS_ii_param_3];
	mov.u32 	%r6, %tid.x;
	mov.u32 	%r7, %ctaid.x;
	mov.u32 	%r8, %ntid.x;
	mad.lo.s32 	%r1, %r7, %r8, %r6;
	mov.u32 	%r9, %tid.y;
	mov.u32 	%r10, %ctaid.y;
	mov.u32 	%r11, %ntid.y;
	mad.lo.s32 	%r12, %r10, %r11, %r9;
	setp.ge.s32 	%p1, %r1, %r3;
	setp.ge.s32 	%p2, %r12, %r4;
	or.pred  	%p3, %p1, %p2;
	@%p3 bra 	$L__BB0_2;
	cvta.to.global.u64 	%rd3, %rd2;
	cvta.to.global.u64 	%rd4, %rd1;
	mad.lo.s32 	%r13, %r3, %r12, %r1;
	mul.lo.s32 	%r14, %r13, 3;
	mul.wide.s32 	%rd5, %r14, 4;
	add.s64 	%rd6, %rd3, %rd5;
	ld.global.f32 	%f1, [%rd6];
	ld.global.f32 	%f2, [%rd6+4];
	ld.global.f32 	%f3, [%rd6+8];
	mul.f32 	%f4, %f2, 0f3F35C28F;
	fma.rn.f32 	%f5, %f1, 0f3E570A3D, %f4;
	fma.rn.f32 	%f6, %f3, 0f3D8F5C29, %f5;
	mul.wide.s32 	%rd7, %r13, 4;
	add.s64 	%rd8, %rd4, %rd7;
	st.global.f32 	[%rd8], %f6;
$L__BB0_2:
	ret;

}


// ===== COMPILED SASS (sm_100) =====

	.target	sm_100

	.elftype	@"ET_EXEC"


//--------------------- .note.nv.tkinfo           --------------------------
	.section	.note.nv.tkinfo,"",@"SHT_NOTE"
	.sectionflags	@"SHF_NOTE_NV_TKINFO"
	.tkinfo
        /*0018*/ 	.word	0x00000002
        /*0030*/ 	.string	""
        /*0030*/ 	.string	"ptxas"
        /*0030*/ 	.string	"Cuda compilation tools, release 13.0, V13.0.88"
        /*0030*/ 	.string	"Build cuda_13.0.r13.0/compiler.36424714_0"
        /*0030*/ 	.string	"-arch sm_100 -m 64 "



//--------------------- .note.nv.cuinfo           --------------------------
	.section	.note.nv.cuinfo,"",@"SHT_NOTE"
	.sectionflags	@"SHF_NOTE_NV_CUINFO"
        /*0018*/ 	.short	0x0002
        /*001a*/ 	.short	0x0064
        /*001c*/ 	.short	0x0082
	.zero		2


//--------------------- .nv.info                  --------------------------
	.section	.nv.info,"",@"SHT_CUDA_INFO"
	.align	4


	//----- nvinfo : EIATTR_REGCOUNT
	.align		4
        /*0000*/ 	.byte	0x04, 0x2f
        /*0002*/ 	.short	(.L_1 - .L_0)
	.align		4
.L_0:
        /*0004*/ 	.word	index@(_Z16convertir_grisesPfS_ii)
        /*0008*/ 	.word	0x0000000c


	//----- nvinfo : EIATTR_FRAME_SIZE
	.align		4
.L_1:
        /*000c*/ 	.byte	0x04, 0x11
        /*000e*/ 	.short	(.L_3 - .L_2)
	.align		4
.L_2:
        /*0010*/ 	.word	index@(_Z16convertir_grisesPfS_ii)
        /*0014*/ 	.word	0x00000000


	//----- nvinfo : EIATTR_MIN_STACK_SIZE
	.align		4
.L_3:
        /*0018*/ 	.byte	0x04, 0x12
        /*001a*/ 	.short	(.L_5 - .L_4)
	.align		4
.L_4:
        /*001c*/ 	.word	index@(_Z16convertir_grisesPfS_ii)
        /*0020*/ 	.word	0x00000000
.L_5:


//--------------------- .nv.compat                --------------------------
	.section	.nv.compat,"",@"SHT_CUDA_COMPAT_INFO"
	.align	4
        /*0000*/ 	.byte	0x02, 0x09, 0x00, 0x00, 0x02, 0x02, 0x01, 0x00, 0x02, 0x05, 0x05, 0x00, 0x03, 0x07, 0x01, 0x01
        /*0010*/ 	.byte	0x02, 0x03, 0x00, 0x00, 0x02, 0x06, 0x01, 0x00, 0x04, 0x0b, 0x08, 0x00, 0x09, 0x00, 0x00, 0x00
        /*0020*/ 	.byte	0x00, 0x00, 0x00, 0x00


//--------------------- .nv.info._Z16convertir_grisesPfS_ii --------------------------
	.section	.nv.info._Z16convertir_grisesPfS_ii,"",@"SHT_CUDA_INFO"
	.sectionflags	@""
	.align	4


	//----- nvinfo : EIATTR_CUDA_API_VERSION
	.align		4
        /*0000*/ 	.byte	0x04, 0x37
        /*0002*/ 	.short	(.L_7 - .L_6)
.L_6:
        /*0004*/ 	.word	0x00000082


	//----- nvinfo : EIATTR_KPARAM_INFO
	.align		4
.L_7:
        /*0008*/ 	.byte	0x04, 0x17
        /*000a*/ 	.short	(.L_9 - .L_8)
.L_8:
        /*000c*/ 	.word	0x00000000
        /*0010*/ 	.short	0x0003
        /*0012*/ 	.short	0x0014
        /*0014*/ 	.byte	0x00, 0xf0, 0x11, 0x00


	//----- nvinfo : EIATTR_KPARAM_INFO
	.align		4
.L_9:
        /*0018*/ 	.byte	0x04, 0x17
        /*001a*/ 	.short	(.L_11 - .L_10)
.L_10:
        /*001c*/ 	.word	0x00000000
        /*0020*/ 	.short	0x0002
        /*0022*/ 	.short	0x0010
        /*0024*/ 	.byte	0x00, 0xf0, 0x11, 0x00


	//----- nvinfo : EIATTR_KPARAM_INFO
	.align		4
.L_11:
        /*0028*/ 	.byte	0x04, 0x17
        /*002a*/ 	.short	(.L_13 - .L_12)
.L_12:
        /*002c*/ 	.word	0x00000000
        /*0030*/ 	.short	0x0001
        /*0032*/ 	.short	0x0008
        /*0034*/ 	.byte	0x00, 0xf5, 0x21, 0x00


	//----- nvinfo : EIATTR_KPARAM_INFO
	.align		4
.L_13:
        /*0038*/ 	.byte	0x04, 0x17
        /*003a*/ 	.short	(.L_15 - .L_14)
.L_14:
        /*003c*/ 	.word	0x00000000
        /*0040*/ 	.short	0x0000
        /*0042*/ 	.short	0x0000
        /*0044*/ 	.byte	0x00, 0xf5, 0x21, 0x00


	//----- nvinfo : EIATTR_SPARSE_MMA_MASK
	.align		4
.L_15:
        /*0048*/ 	.byte	0x03, 0x50
        /*004a*/ 	.short	0x0000


	//----- nvinfo : EIATTR_MAXREG_COUNT
	.align		4
        /*004c*/ 	.byte	0x03, 0x1b
        /*004e*/ 	.short	0x00ff


	//----- nvinfo : EIATTR_MERCURY_ISA_VERSION
	.align		4
        /*0050*/ 	.byte	0x03, 0x5f
        /*0052*/ 	.short	0x0101


	//----- nvinfo : EIATTR_VRC_CTA_INIT_COUNT
	.align		4
        /*0054*/ 	.byte	0x02, 0x4a
	.zero		1
	.zero		1


	//----- nvinfo : EIATTR_EXIT_INSTR_OFFSETS
	.align		4
        /*0058*/ 	.byte	0x04, 0x1c
        /*005a*/ 	.short	(.L_17 - .L_16)


	//   ....[0]....
.L_16:
        /*005c*/ 	.word	0x000000c0


	//   ....[1]....
        /*0060*/ 	.word	0x000001b0


	//----- nvinfo : EIATTR_CBANK_PARAM_SIZE
	.align		4
.L_17:
        /*0064*/ 	.byte	0x03, 0x19
        /*0066*/ 	.short	0x0018


	//----- nvinfo : EIATTR_PARAM_CBANK
	.align		4
        /*0068*/ 	.byte	0x04, 0x0a
        /*006a*/ 	.short	(.L_19 - .L_18)
	.align		4
.L_18:
        /*006c*/ 	.word	index@(.nv.constant0._Z16convertir_grisesPfS_ii)
        /*0070*/ 	.short	0x0380
        /*0072*/ 	.short	0x0018


	//----- nvinfo : EIATTR_SW_WAR
	.align		4
.L_19:
        /*0074*/ 	.byte	0x04, 0x36
        /*0076*/ 	.short	(.L_21 - .L_20)
.L_20:
        /*0078*/ 	.word	0x00000008
.L_21:


//--------------------- .nv.callgraph             --------------------------
	.section	.nv.callgraph,"",@"SHT_CUDA_CALLGRAPH"
	.align	4
	.sectionentsize	8
	.align		4
        /*0000*/ 	.word	0x00000000
	.align		4
        /*0004*/ 	.word	0xffffffff
	.align		4
        /*0008*/ 	.word	0x00000000
	.align		4
        /*000c*/ 	.word	0xfffffffe
	.align		4
        /*0010*/ 	.word	0x00000000
	.align		4
        /*0014*/ 	.word	0xfffffffd
	.align		4
        /*0018*/ 	.word	0x00000000
	.align		4
        /*001c*/ 	.word	0xfffffffc


//--------------------- .text._Z16convertir_grisesPfS_ii --------------------------
	.section	.text._Z16convertir_grisesPfS_ii,"ax",@progbits
	.align	128
        .global         _Z16convertir_grisesPfS_ii
        .type           _Z16convertir_grisesPfS_ii,@function
        .size           _Z16convertir_grisesPfS_ii,(.L_x_1 - _Z16convertir_grisesPfS_ii)
        .other          _Z16convertir_grisesPfS_ii,@"STO_CUDA_ENTRY STV_DEFAULT"
_Z16convertir_grisesPfS_ii:
.text._Z16convertir_grisesPfS_ii:
[----:B------:R-:W-:Y:S01]  /*0000*/  LDC R1, c[0x0][0x37c] ;  /* 0x0000df00ff017b82 */ /* 0x000fe20000000800 */
[----:B------:R-:W0:Y:S07]  /*0010*/  S2R R5, SR_TID.Y ;  /* 0x0000000000057919 */ /* 0x000e2e0000002200 */
[----:B------:R-:W1:Y:S01]  /*0020*/  LDC R3, c[0x0][0x360] ;  /* 0x0000d800ff037b82 */ /* 0x000e620000000800 */
[----:B------:R-:W2:Y:S01]  /*0030*/  LDCU.64 UR6, c[0x0][0x390] ;  /* 0x00007200ff0677ac */ /* 0x000ea20008000a00 */
[----:B------:R-:W1:Y:S06]  /*0040*/  S2R R0, SR_TID.X ;  /* 0x0000000000007919 */ /* 0x000e6c0000002100 */
[----:B------:R-:W0:Y:S08]  /*0050*/  S2UR UR5, SR_CTAID.Y ;  /* 0x00000000000579c3 */ /* 0x000e300000002600 */
[----:B------:R-:W0:Y:S08]  /*0060*/  LDC R2, c[0x0][0x364] ;  /* 0x0000d900ff027b82 */ /* 0x000e300000000800 */
[----:B------:R-:W1:Y:S01]  /*0070*/  S2UR UR4, SR_CTAID.X ;  /* 0x00000000000479c3 */ /* 0x000e620000002500 */
[----:B0-----:R-:W-:-:S05]  /*0080*/  IMAD R5, R2, UR5, R5 ;  /* 0x0000000502057c24 */ /* 0x001fca000f8e0205 */
[----:B--2---:R-:W-:Y:S01]  /*0090*/  ISETP.GE.AND P0, PT, R5, UR7, PT ;  /* 0x0000000705007c0c */ /* 0x004fe2000bf06270 */
[----:B-1----:R-:W-:-:S05]  /*00a0*/  IMAD R0, R3, UR4, R0 ;  /* 0x0000000403007c24 */ /* 0x002fca000f8e0200 */
[----:B------:R-:W-:-:S13]  /*00b0*/  ISETP.GE.OR P0, PT, R0, UR6, P0 ;  /* 0x0000000600007c0c */ /* 0x000fda0008706670 */
[----:B------:R-:W-:Y:S05]  /*00c0*/  @P0 EXIT ;  /* 0x000000000000094d */ /* 0x000fea0003800000 */
[----:B------:R-:W0:Y:S01]  /*00d0*/  LDC.64 R2, c[0x0][0x388] ;  /* 0x0000e200ff027b82 */ /* 0x000e220000000a00 */
[----:B------:R-:W1:Y:S01]  /*00e0*/  LDCU.64 UR4, c[0x0][0x358] ;  /* 0x00006b00ff0477ac */ /* 0x000e620008000a00 */
[----:B------:R-:W-:-:S05]  /*00f0*/  IMAD R7, R5, UR6, R0 ;  /* 0x0000000605077c24 */ /* 0x000fca000f8e0200 */
[----:B------:R-:W-:-:S05]  /*0100*/  LEA R5, R7, R7, 0x1 ;  /* 0x0000000707057211 */ /* 0x000fca00078e08ff */
[----:B0-----:R-:W-:Y:S02]  /*0110*/  IMAD.WIDE R2, R5, 0x4, R2 ;  /* 0x0000000405027825 */ /* 0x001fe400078e0202 */
[----:B------:R-:W0:Y:S03]  /*0120*/  LDC.64 R4, c[0x0][0x380] ;  /* 0x0000e000ff047b82 */ /* 0x000e260000000a00 */
[----:B-1----:R-:W2:Y:S04]  /*0130*/  LDG.E R6, desc[UR4][R2.64+0x4] ;  /* 0x0000040402067981 */ /* 0x002ea8000c1e1900 */
[----:B------:R-:W3:Y:S04]  /*0140*/  LDG.E R0, desc[UR4][R2.64] ;  /* 0x0000000402007981 */ /* 0x000ee8000c1e1900 */
[----:B------:R-:W4:Y:S01]  /*0150*/  LDG.E R8, desc[UR4][R2.64+0x8] ;  /* 0x0000080402087981 */ /* 0x000f22000c1e1900 */
[----:B0-----:R-:W-:-:S04]  /*0160*/  IMAD.WIDE R4, R7, 0x4, R4 ;  /* 0x0000000407047825 */ /* 0x001fc800078e0204 */
[----:B--2---:R-:W-:-:S04]  /*0170*/  FMUL R9, R6, 0.70999997854232788086 ;  /* 0x3f35c28f06097820 */ /* 0x004fc80000400000 */
[----:B---3--:R-:W-:-:S04]  /*0180*/  FFMA R9, R0, 0.20999999344348907471, R9 ;  /* 0x3e570a3d00097823 */ /* 0x008fc80000000009 */
[----:B----4-:R-:W-:-:S05]  /*0190*/  FFMA R9, R8, 0.070000000298023223877, R9 ;  /* 0x3d8f5c2908097823 */ /* 0x010fca0000000009 */
[----:B------:R-:W-:Y:S01]  /*01a0*/  STG.E desc[UR4][R4.64], R9 ;  /* 0x0000000904007986 */ /* 0x000fe2000c101904 */
[----:B------:R-:W-:Y:S05]  /*01b0*/  EXIT ;  /* 0x000000000000794d */ /* 0x000fea0003800000 */
.L_x_0:
[----:B------:R-:W-:-:S00]  /*01c0*/  BRA `(.L_x_0) ;  /* 0xfffffffc00fc7947 */ /* 0x000fc0000383ffff */
[----:B------:R-:W-:-:S00]  /*01d0*/  NOP ;  /* 0x0000000000007918 */ /* 0x000fc00000000000 */
        /* <DEDUP_REMOVED lines=10> */
.L_x_1:


//--------------------- .nv.shared.reserved.0     --------------------------
	.section	.nv.shared.reserved.0,"aw",@nobits
	.weak		__nv_reservedSMEM_offset_0_alias
	.size		__nv_reservedSMEM_offset_0_alias, 0, 64
	.other		__nv_reservedSMEM_offset_0_alias,@"STO_CUDA_RESERVED_SHARED STV_DEFAULT"
__nv_reservedSMEM_offset_0_alias:
	.zero		0
	.zero		64


//--------------------- .nv.constant0._Z16convertir_grisesPfS_ii --------------------------
	.section	.nv.constant0._Z16convertir_grisesPfS_ii,"a",@progbits
	.sectionflags	@""
	.align	4
.nv.constant0._Z16convertir_grisesPfS_ii:
	.zero		920


//--------------------- SYMBOLS --------------------------

	.type		.nv.reservedSmem.offset0,@object
	.size		.nv.reservedSmem.offset0,0x4
